//
// Generated by NVIDIA NVVM Compiler
//
// Compiler Build ID: CL-36424714
// Cuda compilation tools, release 13.0, V13.0.88
// Based on NVVM 20.0.0
//

.version 9.0
.target sm_100
.address_size 64

	// .globl	_Z6kernelPx

.visible .entry _Z6kernelPx(
	.param .u64 .ptr .align 1 _Z6kernelPx_param_0
)
{
	.reg .pred 	%p<3>;
	.reg .b32 	%r<5>;
	.reg .b64 	%rd<11>;

	ld.param.u64 	%rd3, [_Z6kernelPx_param_0];
	mov.u32 	%r2, %tid.x;
	mov.u32 	%r3, %ntid.x;
	mov.u32 	%r4, %ctaid.x;
	mad.lo.s32 	%r1, %r3, %r4, %r2;
	// begin inline asm
	mov.u64 	%rd4, %clock64;
	// end inline asm
	add.s64 	%rd2, %rd4, 1000000000;
$L__BB0_1:
	// begin inline asm
	mov.u64 	%rd5, %clock64;
	// end inline asm
	setp.lt.s64 	%p1, %rd5, %rd2;
	@%p1 bra 	$L__BB0_1;
	setp.gt.s32 	%p2, %r1, 2;
	@%p2 bra 	$L__BB0_4;
	// begin inline asm
	mov.u64 	%rd6, %clock64;
	// end inline asm
	sub.s64 	%rd7, %rd6, %rd4;
	cvta.to.global.u64 	%rd8, %rd3;
	mul.wide.s32 	%rd9, %r1, 8;
	add.s64 	%rd10, %rd8, %rd9;
	st.global.u64 	[%rd10], %rd7;
$L__BB0_4:
	ret;

}


// ===== COMPILED SASS (sm_100) =====

	.target	sm_100

	.elftype	@"ET_EXEC"


//--------------------- .note.nv.tkinfo           --------------------------
	.section	.note.nv.tkinfo,"",@"SHT_NOTE"
	.sectionflags	@"SHF_NOTE_NV_TKINFO"
	.tkinfo
        /*0018*/ 	.word	0x00000002
        /*0030*/ 	.string	""
        /*0030*/ 	.string	"ptxas"
        /*0030*/ 	.string	"Cuda compilation tools, release 13.0, V13.0.88"
        /*0030*/ 	.string	"Build cuda_13.0.r13.0/compiler.36424714_0"
        /*0030*/ 	.string	"-arch sm_100 -m 64 "



//--------------------- .note.nv.cuinfo           --------------------------
	.section	.note.nv.cuinfo,"",@"SHT_NOTE"
	.sectionflags	@"SHF_NOTE_NV_CUINFO"
        /*0018*/ 	.short	0x0002
        /*001a*/ 	.short	0x0064
        /*001c*/ 	.short	0x0082
	.zero		2


//--------------------- .nv.info                  --------------------------
	.section	.nv.info,"",@"SHT_CUDA_INFO"
	.align	4


	//----- nvinfo : EIATTR_REGCOUNT
	.align		4
        /*0000*/ 	.byte	0x04, 0x2f
        /*0002*/ 	.short	(.L_1 - .L_0)
	.align		4
.L_0:
        /*0004*/ 	.word	index@(_Z6kernelPx)
        /*0008*/ 	.word	0x0000000e


	//----- nvinfo : EIATTR_FRAME_SIZE
	.align		4
.L_1:
        /*000c*/ 	.byte	0x04, 0x11
        /*000e*/ 	.short	(.L_3 - .L_2)
	.align		4
.L_2:
        /*0010*/ 	.word	index@(_Z6kernelPx)
        /*0014*/ 	.word	0x00000000


	//----- nvinfo : EIATTR_MIN_STACK_SIZE
	.align		4
.L_3:
        /*0018*/ 	.byte	0x04, 0x12
        /*001a*/ 	.short	(.L_5 - .L_4)
	.align		4
.L_4:
        /*001c*/ 	.word	index@(_Z6kernelPx)
        /*0020*/ 	.word	0x00000000
.L_5:


//--------------------- .nv.compat                --------------------------
	.section	.nv.compat,"",@"SHT_CUDA_COMPAT_INFO"
	.align	4
        /*0000*/ 	.byte	0x02, 0x09, 0x00, 0x00, 0x02, 0x02, 0x01, 0x00, 0x02, 0x05, 0x05, 0x00, 0x03, 0x07, 0x01, 0x01
        /*0010*/ 	.byte	0x02, 0x03, 0x00, 0x00, 0x02, 0x06, 0x01, 0x00, 0x04, 0x0b, 0x08, 0x00, 0x09, 0x00, 0x00, 0x00
        /*0020*/ 	.byte	0x00, 0x00, 0x00, 0x00


//--------------------- .nv.info._Z6kernelPx      --------------------------
	.section	.nv.info._Z6kernelPx,"",@"SHT_CUDA_INFO"
	.sectionflags	@""
	.align	4


	//----- nvinfo : EIATTR_CUDA_API_VERSION
	.align		4
        /*0000*/ 	.byte	0x04, 0x37
        /*0002*/ 	.short	(.L_7 - .L_6)
.L_6:
        /*0004*/ 	.word	0x00000082


	//----- nvinfo : EIATTR_KPARAM_INFO
	.align		4
.L_7:
        /*0008*/ 	.byte	0x04, 0x17
        /*000a*/ 	.short	(.L_9 - .L_8)
.L_8:
        /*000c*/ 	.word	0x00000000
        /*0010*/ 	.short	0x0000
        /*0012*/ 	.short	0x0000
        /*0014*/ 	.byte	0x00, 0xf5, 0x21, 0x00


	//----- nvinfo : EIATTR_SPARSE_MMA_MASK
	.align		4
.L_9:
        /*0018*/ 	.byte	0x03, 0x50
        /*001a*/ 	.short	0x0000


	//----- nvinfo : EIATTR_MAXREG_COUNT
	.align		4
        /*001c*/ 	.byte	0x03, 0x1b
        /*001e*/ 	.short	0x00ff


	//----- nvinfo : EIATTR_MERCURY_ISA_VERSION
	.align		4
        /*0020*/ 	.byte	0x03, 0x5f
        /*0022*/ 	.short	0x0101


	//----- nvinfo : EIATTR_VRC_CTA_INIT_COUNT
	.align		4
        /*0024*/ 	.byte	0x02, 0x4a
	.zero		1
	.zero		1


	//----- nvinfo : EIATTR_EXIT_INSTR_OFFSETS
	.align		4
        /*0028*/ 	.byte	0x04, 0x1c
        /*002a*/ 	.short	(.L_11 - .L_10)


	//   ....[0]....
.L_10:
        /*002c*/ 	.word	0x000000d0


	//   ....[1]....
        /*0030*/ 	.word	0x00000160


	//----- nvinfo : EIATTR_CBANK_PARAM_SIZE
	.align		4
.L_11:
        /*0034*/ 	.byte	0x03, 0x19
        /*0036*/ 	.short	0x0008


	//----- nvinfo : EIATTR_PARAM_CBANK
	.align		4
        /*0038*/ 	.byte	0x04, 0x0a
        /*003a*/ 	.short	(.L_13 - .L_12)
	.align		4
.L_12:
        /*003c*/ 	.word	index@(.nv.constant0._Z6kernelPx)
        /*0040*/ 	.short	0x0380
        /*0042*/ 	.short	0x0008


	//----- nvinfo : EIATTR_SW_WAR
	.align		4
.L_13:
        /*0044*/ 	.byte	0x04, 0x36
        /*0046*/ 	.short	(.L_15 - .L_14)
.L_14:
        /*0048*/ 	.word	0x00000008
.L_15:


//--------------------- .nv.callgraph             --------------------------
	.section	.nv.callgraph,"",@"SHT_CUDA_CALLGRAPH"
	.align	4
	.sectionentsize	8
	.align		4
        /*0000*/ 	.word	0x00000000
	.align		4
        /*0004*/ 	.word	0xffffffff
	.align		4
        /*0008*/ 	.word	0x00000000
	.align		4
        /*000c*/ 	.word	0xfffffffe
	.align		4
        /*0010*/ 	.word	0x00000000
	.align		4
        /*0014*/ 	.word	0xfffffffd
	.align		4
        /*0018*/ 	.word	0x00000000
	.align		4
        /*001c*/ 	.word	0xfffffffc


//--------------------- .text._Z6kernelPx         --------------------------
	.section	.text._Z6kernelPx,"ax",@progbits
	.align	128
        .global         _Z6kernelPx
        .type           _Z6kernelPx,@function
        .size           _Z6kernelPx,(.L_x_2 - _Z6kernelPx)
        .other          _Z6kernelPx,@"STO_CUDA_ENTRY STV_DEFAULT"
_Z6kernelPx:
.text._Z6kernelPx:
[----:B------:R-:W-:Y:S01]  /*0000*/  LDC R1, c[0x0][0x37c] ;  /* 0x0000df00ff017b82 */ /* 0x000fe20000000800 */
[----:B------:R-:W0:Y:S01]  /*0010*/  S2R R9, SR_TID.X ;  /* 0x0000000000097919 */ /* 0x000e220000002100 */
[----:B------:R-:W0:Y:S01]  /*0020*/  LDCU UR4, c[0x0][0x360] ;  /* 0x00006c00ff0477ac */ /* 0x000e220008000800 */
[----:B------:R-:W0:Y:S02]  /*0030*/  S2R R0, SR_CTAID.X ;  /* 0x0000000000007919 */ /* 0x000e240000002500 */
[----:B0-----:R-:W-:Y:S01]  /*0040*/  IMAD R9, R0, UR4, R9 ;  /* 0x0000000400097c24 */ /* 0x001fe2000f8e0209 */
[----:B------:R-:W-:-:S06]  /*0050*/  CS2R R2, SR_CLOCKLO ;  /* 0x0000000000027805 */ /* 0x000fcc0000015000 */
[----:B------:R-:W-:-:S05]  /*0060*/  IADD3 R7, P0, PT, R2, 0x3b9aca00, RZ ;  /* 0x3b9aca0002077810 */ /* 0x000fca0007f1e0ff */
[----:B------:R-:W-:-:S08]  /*0070*/  IMAD.X R11, RZ, RZ, R3, P0 ;  /* 0x000000ffff0b7224 */ /* 0x000fd000000e0603 */
.L_x_0:
[----:B------:R-:W-:-:S06]  /*0080*/  CS2R R4, SR_CLOCKLO ;  /* 0x0000000000047805 */ /* 0x000fcc0000015000 */
[----:B------:R-:W-:-:S04]  /*0090*/  ISETP.GE.U32.AND P0, PT, R4, R7, PT ;  /* 0x000000070400720c */ /* 0x000fc80003f06070 */
[----:B------:R-:W-:-:S13]  /*00a0*/  ISETP.GE.AND.EX P0, PT, R5, R11, PT, P0 ;  /* 0x0000000b0500720c */ /* 0x000fda0003f06300 */
[----:B------:R-:W-:Y:S05]  /*00b0*/  @!P0 BRA `(.L_x_0) ;  /* 0xfffffffc00f08947 */ /* 0x000fea000383ffff */
[----:B------:R-:W-:-:S13]  /*00c0*/  ISETP.GT.AND P0, PT, R9, 0x2, PT ;  /* 0x000000020900780c */ /* 0x000fda0003f04270 */
[----:B------:R-:W-:Y:S05]  /*00d0*/  @P0 EXIT ;  /* 0x000000000000094d */ /* 0x000fea0003800000 */
[----:B------:R-:W0:Y:S01]  /*00e0*/  LDCU.64 UR4, c[0x0][0x358] ;  /* 0x00006b00ff0477ac */ /* 0x000e220008000a00 */
[----:B------:R-:W-:Y:S01]  /*00f0*/  NOP ;  /* 0x0000000000007918 */ /* 0x000fe20000000000 */
[----:B------:R-:W-:Y:S01]  /*0100*/  CS2R R4, SR_CLOCKLO ;  /* 0x0000000000047805 */ /* 0x000fe20000015000 */
[----:B------:R-:W1:Y:S05]  /*0110*/  LDC.64 R6, c[0x0][0x380] ;  /* 0x0000e000ff067b82 */ /* 0x000e6a0000000a00 */
[----:B------:R-:W-:-:S05]  /*0120*/  IADD3 R4, P0, PT, -R2, R4, RZ ;  /* 0x0000000402047210 */ /* 0x000fca0007f1e1ff */
[----:B------:R-:W-:Y:S02]  /*0130*/  IMAD.X R5, R5, 0x1, ~R3, P0 ;  /* 0x0000000105057824 */ /* 0x000fe400000e0e03 */
[----:B-1----:R-:W-:-:S05]  /*0140*/  IMAD.WIDE R2, R9, 0x8, R6 ;  /* 0x0000000809027825 */ /* 0x002fca00078e0206 */
[----:B0-----:R-:W-:Y:S01]  /*0150*/  STG.E.64 desc[UR4][R2.64], R4 ;  /* 0x0000000402007986 */ /* 0x001fe2000c101b04 */
[----:B------:R-:W-:Y:S05]  /*0160*/  EXIT ;  /* 0x000000000000794d */ /* 0x000fea0003800000 */
.L_x_1:
[----:B------:R-:W-:-:S00]  /*0170*/  BRA `(.L_x_1) ;  /* 0xfffffffc00fc7947 */ /* 0x000fc0000383ffff */
[----:B------:R-:W-:-:S00]  /*0180*/  NOP ;  /* 0x0000000000007918 */ /* 0x000fc00000000000 */
[----:B------:R-:W-:-:S00]  /*0190*/  NOP ;  /* 0x0000000000007918 */ /* 0x000fc00000000000 */
[----:B------:R-:W-:-:S00]  /*01a0*/  NOP ;  /* 0x0000000000007918 */ /* 0x000fc00000000000 */
[----:B------:R-:W-:-:S00]  /*01b0*/  NOP ;  /* 0x0000000000007918 */ /* 0x000fc00000000000 */
[----:B------:R-:W-:-:S00]  /*01c0*/  NOP ;  /* 0x0000000000007918 */ /* 0x000fc00000000000 */
[----:B------:R-:W-:-:S00]  /*01d0*/  NOP ;  /* 0x0000000000007918 */ /* 0x000fc00000000000 */
[----:B------:R-:W-:-:S00]  /*01e0*/  NOP ;  /* 0x0000000000007918 */ /* 0x000fc00000000000 */
[----:B------:R-:W-:-:S00]  /*01f0*/  NOP ;  /* 0x0000000000007918 */ /* 0x000fc00000000000 */
.L_x_2:


//--------------------- .nv.shared.reserved.0     --------------------------
	.section	.nv.shared.reserved.0,"aw",@nobits
	.weak		__nv_reservedSMEM_offset_0_alias
	.size		__nv_reservedSMEM_offset_0_alias, 0, 64
	.other		__nv_reservedSMEM_offset_0_alias,@"STO_CUDA_RESERVED_SHARED STV_DEFAULT"
__nv_reservedSMEM_offset_0_alias:
	.zero		0
	.zero		64


//--------------------- .nv.constant0._Z6kernelPx --------------------------
	.section	.nv.constant0._Z6kernelPx,"a",@progbits
	.sectionflags	@""
	.align	4
.nv.constant0._Z6kernelPx:
	.zero		904


//--------------------- SYMBOLS --------------------------

	.type		.nv.reservedSmem.offset0,@object
	.size		.nv.reservedSmem.offset0,0x4
